//
// Generated by NVIDIA NVVM Compiler
//
// Compiler Build ID: CL-36424714
// Cuda compilation tools, release 13.0, V13.0.88
// Based on NVVM 20.0.0
//

.version 9.0
.target sm_100
.address_size 64

	// .globl	_Z13compute_scalePfS_
// _ZZ13compute_scalePfS_E7max_val has been demoted

.visible .entry _Z13compute_scalePfS_(
	.param .u64 .ptr .align 1 _Z13compute_scalePfS__param_0,
	.param .u64 .ptr .align 1 _Z13compute_scalePfS__param_1
)
{
	.reg .pred 	%p<2>;
	.reg .b32 	%r<5>;
	.reg .b32 	%f<5>;
	.reg .b64 	%rd<7>;
	// demoted variable
	.shared .align 4 .f32 _ZZ13compute_scalePfS_E7max_val;
	ld.param.u64 	%rd2, [_Z13compute_scalePfS__param_0];
	ld.param.u64 	%rd1, [_Z13compute_scalePfS__param_1];
	cvta.to.global.u64 	%rd3, %rd2;
	mov.b32 	%r1, 0;
	st.shared.u32 	[_ZZ13compute_scalePfS_E7max_val], %r1;
	mov.u32 	%r2, %tid.x;
	mul.wide.u32 	%rd4, %r2, 4;
	add.s64 	%rd5, %rd3, %rd4;
	ld.global.f32 	%f1, [%rd5];
	abs.f32 	%f2, %f1;
	mov.b32 	%r3, %f2;
	atom.shared.max.s32 	%r4, [_ZZ13compute_scalePfS_E7max_val], %r3;
	bar.sync 	0;
	setp.ne.s32 	%p1, %r2, 0;
	@%p1 bra 	$L__BB0_2;
	cvta.to.global.u64 	%rd6, %rd1;
	ld.shared.f32 	%f3, [_ZZ13compute_scalePfS_E7max_val];
	div.rn.f32 	%f4, %f3, 0f42FE0000;
	st.global.f32 	[%rd6], %f4;
$L__BB0_2:
	ret;

}
	// .globl	_Z16quantize_weightsPfPaS_
.visible .entry _Z16quantize_weightsPfPaS_(
	.param .u64 .ptr .align 1 _Z16quantize_weightsPfPaS__param_0,
	.param .u64 .ptr .align 1 _Z16quantize_weightsPfPaS__param_1,
	.param .u64 .ptr .align 1 _Z16quantize_weightsPfPaS__param_2
)
{
	.reg .pred 	%p<2>;
	.reg .b32 	%r<8>;
	.reg .b32 	%f<8>;
	.reg .b64 	%rd<11>;

	ld.param.u64 	%rd1, [_Z16quantize_weightsPfPaS__param_0];
	ld.param.u64 	%rd2, [_Z16quantize_weightsPfPaS__param_1];
	ld.param.u64 	%rd3, [_Z16quantize_weightsPfPaS__param_2];
	mov.u32 	%r2, %ctaid.x;
	mov.u32 	%r3, %ntid.x;
	mov.u32 	%r4, %tid.x;
	mad.lo.s32 	%r1, %r2, %r3, %r4;
	setp.gt.s32 	%p1, %r1, 4095;
	@%p1 bra 	$L__BB1_2;
	cvta.to.global.u64 	%rd4, %rd1;
	cvta.to.global.u64 	%rd5, %rd3;
	cvta.to.global.u64 	%rd6, %rd2;
	cvt.s64.s32 	%rd7, %r1;
	mul.wide.s32 	%rd8, %r1, 4;
	add.s64 	%rd9, %rd4, %rd8;
	ld.global.f32 	%f1, [%rd9];
	ld.global.f32 	%f2, [%rd5];
	div.rn.f32 	%f3, %f1, %f2;
	mov.f32 	%f4, 0f3F000000;
	copysign.f32 	%f5, %f3, %f4;
	add.rz.f32 	%f6, %f3, %f5;
	cvt.rzi.f32.f32 	%f7, %f6;
	cvt.rzi.s32.f32 	%r5, %f7;
	min.s32 	%r6, %r5, 127;
	max.s32 	%r7, %r6, -127;
	add.s64 	%rd10, %rd6, %rd7;
	st.global.u8 	[%rd10], %r7;
$L__BB1_2:
	ret;

}
	// .globl	_Z18dequantize_weightsPaPfS0_
.visible .entry _Z18dequantize_weightsPaPfS0_(
	.param .u64 .ptr .align 1 _Z18dequantize_weightsPaPfS0__param_0,
	.param .u64 .ptr .align 1 _Z18dequantize_weightsPaPfS0__param_1,
	.param .u64 .ptr .align 1 _Z18dequantize_weightsPaPfS0__param_2
)
{
	.reg .pred 	%p<2>;
	.reg .b16 	%rs<2>;
	.reg .b32 	%r<5>;
	.reg .b32 	%f<4>;
	.reg .b64 	%rd<11>;

	ld.param.u64 	%rd1, [_Z18dequantize_weightsPaPfS0__param_0];
	ld.param.u64 	%rd2, [_Z18dequantize_weightsPaPfS0__param_1];
	ld.param.u64 	%rd3, [_Z18dequantize_weightsPaPfS0__param_2];
	mov.u32 	%r2, %ctaid.x;
	mov.u32 	%r3, %ntid.x;
	mov.u32 	%r4, %tid.x;
	mad.lo.s32 	%r1, %r2, %r3, %r4;
	setp.gt.s32 	%p1, %r1, 4095;
	@%p1 bra 	$L__BB2_2;
	cvta.to.global.u64 	%rd4, %rd1;
	cvta.to.global.u64 	%rd5, %rd3;
	cvta.to.global.u64 	%rd6, %rd2;
	cvt.s64.s32 	%rd7, %r1;
	add.s64 	%rd8, %rd4, %rd7;
	ld.global.s8 	%rs1, [%rd8];
	cvt.rn.f32.s16 	%f1, %rs1;
	ld.global.f32 	%f2, [%rd5];
	mul.f32 	%f3, %f2, %f1;
	mul.wide.s32 	%rd9, %r1, 4;
	add.s64 	%rd10, %rd6, %rd9;
	st.global.f32 	[%rd10], %f3;
$L__BB2_2:
	ret;

}


// ===== COMPILED SASS (sm_100) =====

	.target	sm_100

	.elftype	@"ET_EXEC"


//--------------------- .note.nv.tkinfo           --------------------------
	.section	.note.nv.tkinfo,"",@"SHT_NOTE"
	.sectionflags	@"SHF_NOTE_NV_TKINFO"
	.tkinfo
        /*0018*/ 	.word	0x00000002
        /*0030*/ 	.string	""
        /*0030*/ 	.string	"ptxas"
        /*0030*/ 	.string	"Cuda compilation tools, release 13.0, V13.0.88"
        /*0030*/ 	.string	"Build cuda_13.0.r13.0/compiler.36424714_0"
        /*0030*/ 	.string	"-arch sm_100 -m 64 "



//--------------------- .note.nv.cuinfo           --------------------------
	.section	.note.nv.cuinfo,"",@"SHT_NOTE"
	.sectionflags	@"SHF_NOTE_NV_CUINFO"
        /*0018*/ 	.short	0x0002
        /*001a*/ 	.short	0x0064
        /*001c*/ 	.short	0x0082
	.zero		2


//--------------------- .nv.info                  --------------------------
	.section	.nv.info,"",@"SHT_CUDA_INFO"
	.align	4


	//----- nvinfo : EIATTR_REGCOUNT
	.align		4
        /*0000*/ 	.byte	0x04, 0x2f
        /*0002*/ 	.short	(.L_1 - .L_0)
	.align		4
.L_0:
        /*0004*/ 	.word	index@(_Z13compute_scalePfS_)
        /*0008*/ 	.word	0x0000000c


	//----- nvinfo : EIATTR_FRAME_SIZE
	.align		4
.L_1:
        /*000c*/ 	.byte	0x04, 0x11
        /*000e*/ 	.short	(.L_3 - .L_2)
	.align		4
.L_2:
        /*0010*/ 	.word	index@($__internal_1_$__cuda_sm3x_div_rn_noftz_f32_slowpath)
        /*0014*/ 	.word	0x00000000


	//----- nvinfo : EIATTR_FRAME_SIZE
	.align		4
.L_3:
        /*0018*/ 	.byte	0x04, 0x11
        /*001a*/ 	.short	(.L_5 - .L_4)
	.align		4
.L_4:
        /*001c*/ 	.word	index@(_Z13compute_scalePfS_)
        /*0020*/ 	.word	0x00000000


	//----- nvinfo : EIATTR_REGCOUNT
	.align		4
.L_5:
        /*0024*/ 	.byte	0x04, 0x2f
        /*0026*/ 	.short	(.L_7 - .L_6)
	.align		4
.L_6:
        /*0028*/ 	.word	index@(_Z16quantize_weightsPfPaS_)
        /*002c*/ 	.word	0x00000010


	//----- nvinfo : EIATTR_FRAME_SIZE
	.align		4
.L_7:
        /*0030*/ 	.byte	0x04, 0x11
        /*0032*/ 	.short	(.L_9 - .L_8)
	.align		4
.L_8:
        /*0034*/ 	.word	index@($__internal_0_$__cuda_sm3x_div_rn_noftz_f32_slowpath)
        /*0038*/ 	.word	0x00000000


	//----- nvinfo : EIATTR_FRAME_SIZE
	.align		4
.L_9:
        /*003c*/ 	.byte	0x04, 0x11
        /*003e*/ 	.short	(.L_11 - .L_10)
	.align		4
.L_10:
        /*0040*/ 	.word	index@(_Z16quantize_weightsPfPaS_)
        /*0044*/ 	.word	0x00000000


	//----- nvinfo : EIATTR_REGCOUNT
	.align		4
.L_11:
        /*0048*/ 	.byte	0x04, 0x2f
        /*004a*/ 	.short	(.L_13 - .L_12)
	.align		4
.L_12:
        /*004c*/ 	.word	index@(_Z18dequantize_weightsPaPfS0_)
        /*0050*/ 	.word	0x0000000c


	//----- nvinfo : EIATTR_FRAME_SIZE
	.align		4
.L_13:
        /*0054*/ 	.byte	0x04, 0x11
        /*0056*/ 	.short	(.L_15 - .L_14)
	.align		4
.L_14:
        /*0058*/ 	.word	index@(_Z18dequantize_weightsPaPfS0_)
        /*005c*/ 	.word	0x00000000


	//----- nvinfo : EIATTR_MIN_STACK_SIZE
	.align		4
.L_15:
        /*0060*/ 	.byte	0x04, 0x12
        /*0062*/ 	.short	(.L_17 - .L_16)
	.align		4
.L_16:
        /*0064*/ 	.word	index@(_Z18dequantize_weightsPaPfS0_)
        /*0068*/ 	.word	0x00000000


	//----- nvinfo : EIATTR_MIN_STACK_SIZE
	.align		4
.L_17:
        /*006c*/ 	.byte	0x04, 0x12
        /*006e*/ 	.short	(.L_19 - .L_18)
	.align		4
.L_18:
        /*0070*/ 	.word	index@(_Z16quantize_weightsPfPaS_)
        /*0074*/ 	.word	0x00000000


	//----- nvinfo : EIATTR_MIN_STACK_SIZE
	.align		4
.L_19:
        /*0078*/ 	.byte	0x04, 0x12
        /*007a*/ 	.short	(.L_21 - .L_20)
	.align		4
.L_20:
        /*007c*/ 	.word	index@(_Z13compute_scalePfS_)
        /*0080*/ 	.word	0x00000000
.L_21:


//--------------------- .nv.compat                --------------------------
	.section	.nv.compat,"",@"SHT_CUDA_COMPAT_INFO"
	.align	4
        /*0000*/ 	.byte	0x02, 0x09, 0x00, 0x00, 0x02, 0x02, 0x01, 0x00, 0x02, 0x05, 0x05, 0x00, 0x03, 0x07, 0x01, 0x01
        /*0010*/ 	.byte	0x02, 0x03, 0x00, 0x00, 0x02, 0x06, 0x01, 0x00, 0x04, 0x0b, 0x08, 0x00, 0x01, 0x00, 0x00, 0x00
        /*0020*/ 	.byte	0x00, 0x00, 0x00, 0x00


//--------------------- .nv.info._Z18dequantize_weightsPaPfS0_ --------------------------
	.section	.nv.info._Z18dequantize_weightsPaPfS0_,"",@"SHT_CUDA_INFO"
	.sectionflags	@""
	.align	4


	//----- nvinfo : EIATTR_CUDA_API_VERSION
	.align		4
        /*0000*/ 	.byte	0x04, 0x37
        /*0002*/ 	.short	(.L_23 - .L_22)
.L_22:
        /*0004*/ 	.word	0x00000082


	//----- nvinfo : EIATTR_KPARAM_INFO
	.align		4
.L_23:
        /*0008*/ 	.byte	0x04, 0x17
        /*000a*/ 	.short	(.L_25 - .L_24)
.L_24:
        /*000c*/ 	.word	0x00000000
        /*0010*/ 	.short	0x0002
        /*0012*/ 	.short	0x0010
        /*0014*/ 	.byte	0x00, 0xf5, 0x21, 0x00


	//----- nvinfo : EIATTR_KPARAM_INFO
	.align		4
.L_25:
        /*0018*/ 	.byte	0x04, 0x17
        /*001a*/ 	.short	(.L_27 - .L_26)
.L_26:
        /*001c*/ 	.word	0x00000000
        /*0020*/ 	.short	0x0001
        /*0022*/ 	.short	0x0008
        /*0024*/ 	.byte	0x00, 0xf5, 0x21, 0x00


	//----- nvinfo : EIATTR_KPARAM_INFO
	.align		4
.L_27:
        /*0028*/ 	.byte	0x04, 0x17
        /*002a*/ 	.short	(.L_29 - .L_28)
.L_28:
        /*002c*/ 	.word	0x00000000
        /*0030*/ 	.short	0x0000
        /*0032*/ 	.short	0x0000
        /*0034*/ 	.byte	0x00, 0xf5, 0x21, 0x00


	//----- nvinfo : EIATTR_SPARSE_MMA_MASK
	.align		4
.L_29:
        /*0038*/ 	.byte	0x03, 0x50
        /*003a*/ 	.short	0x0000


	//----- nvinfo : EIATTR_MAXREG_COUNT
	.align		4
        /*003c*/ 	.byte	0x03, 0x1b
        /*003e*/ 	.short	0x00ff


	//----- nvinfo : EIATTR_MERCURY_ISA_VERSION
	.align		4
        /*0040*/ 	.byte	0x03, 0x5f
        /*0042*/ 	.short	0x0101


	//----- nvinfo : EIATTR_VRC_CTA_INIT_COUNT
	.align		4
        /*0044*/ 	.byte	0x02, 0x4a
	.zero		1
	.zero		1


	//----- nvinfo : EIATTR_EXIT_INSTR_OFFSETS
	.align		4
        /*0048*/ 	.byte	0x04, 0x1c
        /*004a*/ 	.short	(.L_31 - .L_30)


	//   ....[0]....
.L_30:
        /*004c*/ 	.word	0x00000060


	//   ....[1]....
        /*0050*/ 	.word	0x00000130


	//----- nvinfo : EIATTR_CBANK_PARAM_SIZE
	.align		4
.L_31:
        /*0054*/ 	.byte	0x03, 0x19
        /*0056*/ 	.short	0x0018


	//----- nvinfo : EIATTR_PARAM_CBANK
	.align		4
        /*0058*/ 	.byte	0x04, 0x0a
        /*005a*/ 	.short	(.L_33 - .L_32)
	.align		4
.L_32:
        /*005c*/ 	.word	index@(.nv.constant0._Z18dequantize_weightsPaPfS0_)
        /*0060*/ 	.short	0x0380
        /*0062*/ 	.short	0x0018


	//----- nvinfo : EIATTR_SW_WAR
	.align		4
.L_33:
        /*0064*/ 	.byte	0x04, 0x36
        /*0066*/ 	.short	(.L_35 - .L_34)
.L_34:
        /*0068*/ 	.word	0x00000008
.L_35:


//--------------------- .nv.info._Z16quantize_weightsPfPaS_ --------------------------
	.section	.nv.info._Z16quantize_weightsPfPaS_,"",@"SHT_CUDA_INFO"
	.sectionflags	@""
	.align	4


	//----- nvinfo : EIATTR_CUDA_API_VERSION
	.align		4
        /*0000*/ 	.byte	0x04, 0x37
        /*0002*/ 	.short	(.L_37 - .L_36)
.L_36:
        /*0004*/ 	.word	0x00000082


	//----- nvinfo : EIATTR_KPARAM_INFO
	.align		4
.L_37:
        /*0008*/ 	.byte	0x04, 0x17
        /*000a*/ 	.short	(.L_39 - .L_38)
.L_38:
        /*000c*/ 	.word	0x00000000
        /*0010*/ 	.short	0x0002
        /*0012*/ 	.short	0x0010
        /*0014*/ 	.byte	0x00, 0xf5, 0x21, 0x00


	//----- nvinfo : EIATTR_KPARAM_INFO
	.align		4
.L_39:
        /*0018*/ 	.byte	0x04, 0x17
        /*001a*/ 	.short	(.L_41 - .L_40)
.L_40:
        /*001c*/ 	.word	0x00000000
        /*0020*/ 	.short	0x0001
        /*0022*/ 	.short	0x0008
        /*0024*/ 	.byte	0x00, 0xf5, 0x21, 0x00


	//----- nvinfo : EIATTR_KPARAM_INFO
	.align		4
.L_41:
        /*0028*/ 	.byte	0x04, 0x17
        /*002a*/ 	.short	(.L_43 - .L_42)
.L_42:
        /*002c*/ 	.word	0x00000000
        /*0030*/ 	.short	0x0000
        /*0032*/ 	.short	0x0000
        /*0034*/ 	.byte	0x00, 0xf5, 0x21, 0x00


	//----- nvinfo : EIATTR_SPARSE_MMA_MASK
	.align		4
.L_43:
        /*0038*/ 	.byte	0x03, 0x50
        /*003a*/ 	.short	0x0000


	//----- nvinfo : EIATTR_MAXREG_COUNT
	.align		4
        /*003c*/ 	.byte	0x03, 0x1b
        /*003e*/ 	.short	0x00ff


	//----- nvinfo : EIATTR_MERCURY_ISA_VERSION
	.align		4
        /*0040*/ 	.byte	0x03, 0x5f
        /*0042*/ 	.short	0x0101


	//----- nvinfo : EIATTR_VRC_CTA_INIT_COUNT
	.align		4
        /*0044*/ 	.byte	0x02, 0x4a
	.zero		1
	.zero		1


	//----- nvinfo : EIATTR_EXIT_INSTR_OFFSETS
	.align		4
        /*0048*/ 	.byte	0x04, 0x1c
        /*004a*/ 	.short	(.L_45 - .L_44)


	//   ....[0]....
.L_44:
        /*004c*/ 	.word	0x00000060


	//   ....[1]....
        /*0050*/ 	.word	0x00000240


	//----- nvinfo : EIATTR_CRS_STACK_SIZE
	.align		4
.L_45:
        /*0054*/ 	.byte	0x04, 0x1e
        /*0056*/ 	.short	(.L_47 - .L_46)
.L_46:
        /*0058*/ 	.word	0x00000000


	//----- nvinfo : EIATTR_CBANK_PARAM_SIZE
	.align		4
.L_47:
        /*005c*/ 	.byte	0x03, 0x19
        /*005e*/ 	.short	0x0018


	//----- nvinfo : EIATTR_PARAM_CBANK
	.align		4
        /*0060*/ 	.byte	0x04, 0x0a
        /*0062*/ 	.short	(.L_49 - .L_48)
	.align		4
.L_48:
        /*0064*/ 	.word	index@(.nv.constant0._Z16quantize_weightsPfPaS_)
        /*0068*/ 	.short	0x0380
        /*006a*/ 	.short	0x0018


	//----- nvinfo : EIATTR_SW_WAR
	.align		4
.L_49:
        /*006c*/ 	.byte	0x04, 0x36
        /*006e*/ 	.short	(.L_51 - .L_50)
.L_50:
        /*0070*/ 	.word	0x00000008
.L_51:


//--------------------- .nv.info._Z13compute_scalePfS_ --------------------------
	.section	.nv.info._Z13compute_scalePfS_,"",@"SHT_CUDA_INFO"
	.sectionflags	@""
	.align	4


	//----- nvinfo : EIATTR_CUDA_API_VERSION
	.align		4
        /*0000*/ 	.byte	0x04, 0x37
        /*0002*/ 	.short	(.L_53 - .L_52)
.L_52:
        /*0004*/ 	.word	0x00000082


	//----- nvinfo : EIATTR_KPARAM_INFO
	.align		4
.L_53:
        /*0008*/ 	.byte	0x04, 0x17
        /*000a*/ 	.short	(.L_55 - .L_54)
.L_54:
        /*000c*/ 	.word	0x00000000
        /*0010*/ 	.short	0x0001
        /*0012*/ 	.short	0x0008
        /*0014*/ 	.byte	0x00, 0xf5, 0x21, 0x00


	//----- nvinfo : EIATTR_KPARAM_INFO
	.align		4
.L_55:
        /*0018*/ 	.byte	0x04, 0x17
        /*001a*/ 	.short	(.L_57 - .L_56)
.L_56:
        /*001c*/ 	.word	0x00000000
        /*0020*/ 	.short	0x0000
        /*0022*/ 	.short	0x0000
        /*0024*/ 	.byte	0x00, 0xf5, 0x21, 0x00


	//----- nvinfo : EIATTR_SPARSE_MMA_MASK
	.align		4
.L_57:
        /*0028*/ 	.byte	0x03, 0x50
        /*002a*/ 	.short	0x0000


	//----- nvinfo : EIATTR_MAXREG_COUNT
	.align		4
        /*002c*/ 	.byte	0x03, 0x1b
        /*002e*/ 	.short	0x00ff


	//----- nvinfo : EIATTR_NUM_BARRIERS
	.align		4
        /*0030*/ 	.byte	0x02, 0x4c
        /*0032*/ 	.byte	0x01
	.zero		1


	//----- nvinfo : EIATTR_MERCURY_ISA_VERSION
	.align		4
        /*0034*/ 	.byte	0x03, 0x5f
        /*0036*/ 	.short	0x0101


	//----- nvinfo : EIATTR_INT_WARP_WIDE_INSTR_OFFSETS
	.align		4
        /*0038*/ 	.byte	0x04, 0x31
        /*003a*/ 	.short	(.L_59 - .L_58)


	//   ....[0]....
.L_58:
        /*003c*/ 	.word	0x00000070


	//   ....[1]....
        /*0040*/ 	.word	0x00000100


	//----- nvinfo : EIATTR_VRC_CTA_INIT_COUNT
	.align		4
.L_59:
        /*0044*/ 	.byte	0x02, 0x4a
	.zero		1
	.zero		1


	//----- nvinfo : EIATTR_EXIT_INSTR_OFFSETS
	.align		4
        /*0048*/ 	.byte	0x04, 0x1c
        /*004a*/ 	.short	(.L_61 - .L_60)


	//   ....[0]....
.L_60:
        /*004c*/ 	.word	0x00000140


	//   ....[1]....
        /*0050*/ 	.word	0x00000240


	//----- nvinfo : EIATTR_CRS_STACK_SIZE
	.align		4
.L_61:
        /*0054*/ 	.byte	0x04, 0x1e
        /*0056*/ 	.short	(.L_63 - .L_62)
.L_62:
        /*0058*/ 	.word	0x00000000


	//----- nvinfo : EIATTR_CBANK_PARAM_SIZE
	.align		4
.L_63:
        /*005c*/ 	.byte	0x03, 0x19
        /*005e*/ 	.short	0x0010


	//----- nvinfo : EIATTR_PARAM_CBANK
	.align		4
        /*0060*/ 	.byte	0x04, 0x0a
        /*0062*/ 	.short	(.L_65 - .L_64)
	.align		4
.L_64:
        /*0064*/ 	.word	index@(.nv.constant0._Z13compute_scalePfS_)
        /*0068*/ 	.short	0x0380
        /*006a*/ 	.short	0x0010


	//----- nvinfo : EIATTR_SW_WAR
	.align		4
.L_65:
        /*006c*/ 	.byte	0x04, 0x36
        /*006e*/ 	.short	(.L_67 - .L_66)
.L_66:
        /*0070*/ 	.word	0x00000008
.L_67:


//--------------------- .nv.callgraph             --------------------------
	.section	.nv.callgraph,"",@"SHT_CUDA_CALLGRAPH"
	.align	4
	.sectionentsize	8
	.align		4
        /*0000*/ 	.word	0x00000000
	.align		4
        /*0004*/ 	.word	0xffffffff
	.align		4
        /*0008*/ 	.word	0x00000000
	.align		4
        /*000c*/ 	.word	0xfffffffe
	.align		4
        /*0010*/ 	.word	0x00000000
	.align		4
        /*0014*/ 	.word	0xfffffffd
	.align		4
        /*0018*/ 	.word	0x00000000
	.align		4
        /*001c*/ 	.word	0xfffffffc


//--------------------- .text._Z18dequantize_weightsPaPfS0_ --------------------------
	.section	.text._Z18dequantize_weightsPaPfS0_,"ax",@progbits
	.align	128
        .global         _Z18dequantize_weightsPaPfS0_
        .type           _Z18dequantize_weightsPaPfS0_,@function
        .size           _Z18dequantize_weightsPaPfS0_,(.L_x_27 - _Z18dequantize_weightsPaPfS0_)
        .other          _Z18dequantize_weightsPaPfS0_,@"STO_CUDA_ENTRY STV_DEFAULT"
_Z18dequantize_weightsPaPfS0_:
.text._Z18dequantize_weightsPaPfS0_:
[----:B------:R-:W-:Y:S01]  /*0000*/  LDC R1, c[0x0][0x37c] ;  /* 0x0000df00ff017b82 */ /* 0x000fe20000000800 */
[----:B------:R-:W0:Y:S07]  /*0010*/  S2R R0, SR_TID.X ;  /* 0x0000000000007919 */ /* 0x000e2e0000002100 */
[----:B------:R-:W0:Y:S08]  /*0020*/  S2UR UR4, SR_CTAID.X ;  /* 0x00000000000479c3 */ /* 0x000e300000002500 */
[----:B------:R-:W0:Y:S02]  /*0030*/  LDC R9, c[0x0][0x360] ;  /* 0x0000d800ff097b82 */ /* 0x000e240000000800 */
[----:B0-----:R-:W-:-:S05]  /*0040*/  IMAD R9, R9, UR4, R0 ;  /* 0x0000000409097c24 */ /* 0x001fca000f8e0200 */
[----:B------:R-:W-:-:S13]  /*0050*/  ISETP.GT.AND P0, PT, R9, 0xfff, PT ;  /* 0x00000fff0900780c */ /* 0x000fda0003f04270 */
[----:B------:R-:W-:Y:S05]  /*0060*/  @P0 EXIT ;  /* 0x000000000000094d */ /* 0x000fea0003800000 */
[----:B------:R-:W0:Y:S01]  /*0070*/  LDCU.64 UR6, c[0x0][0x380] ;  /* 0x00007000ff0677ac */ /* 0x000e220008000a00 */
[----:B------:R-:W1:Y:S01]  /*0080*/  LDC.64 R2, c[0x0][0x390] ;  /* 0x0000e400ff027b82 */ /* 0x000e620000000a00 */
[----:B------:R-:W1:Y:S07]  /*0090*/  LDCU.64 UR4, c[0x0][0x358] ;  /* 0x00006b00ff0477ac */ /* 0x000e6e0008000a00 */
[----:B------:R-:W2:Y:S01]  /*00a0*/  LDC.64 R4, c[0x0][0x388] ;  /* 0x0000e200ff047b82 */ /* 0x000ea20000000a00 */
[----:B0-----:R-:W-:-:S04]  /*00b0*/  IADD3 R6, P0, PT, R9, UR6, RZ ;  /* 0x0000000609067c10 */ /* 0x001fc8000ff1e0ff */
[C---:B------:R-:W-:Y:S01]  /*00c0*/  LEA.HI.X.SX32 R7, R9.reuse, UR7, 0x1, P0 ;  /* 0x0000000709077c11 */ /* 0x040fe200080f0eff */
[----:B-1----:R-:W3:Y:S04]  /*00d0*/  LDG.E R3, desc[UR4][R2.64] ;  /* 0x0000000402037981 */ /* 0x002ee8000c1e1900 */
[----:B------:R-:W4:Y:S01]  /*00e0*/  LDG.E.S8 R6, desc[UR4][R6.64] ;  /* 0x0000000406067981 */ /* 0x000f22000c1e1300 */
[----:B--2---:R-:W-:Y:S01]  /*00f0*/  IMAD.WIDE R4, R9, 0x4, R4 ;  /* 0x0000000409047825 */ /* 0x004fe200078e0204 */
[----:B----4-:R-:W3:Y:S03]  /*0100*/  I2F.S16 R0, R6 ;  /* 0x0000000600007306 */ /* 0x010ee60000101400 */
[----:B---3--:R-:W-:-:S05]  /*0110*/  FMUL R9, R0, R3 ;  /* 0x0000000300097220 */ /* 0x008fca0000400000 */
[----:B------:R-:W-:Y:S01]  /*0120*/  STG.E desc[UR4][R4.64], R9 ;  /* 0x0000000904007986 */ /* 0x000fe2000c101904 */
[----:B------:R-:W-:Y:S05]  /*0130*/  EXIT ;  /* 0x000000000000794d */ /* 0x000fea0003800000 */
.L_x_0:
[----:B------:R-:W-:-:S00]  /*0140*/  BRA `(.L_x_0) ;  /* 0xfffffffc00fc7947 */ /* 0x000fc0000383ffff */
[----:B------:R-:W-:-:S00]  /*0150*/  NOP ;  /* 0x0000000000007918 */ /* 0x000fc00000000000 */
        /* <DEDUP_REMOVED lines=10> */
.L_x_27:


//--------------------- .text._Z16quantize_weightsPfPaS_ --------------------------
	.section	.text._Z16quantize_weightsPfPaS_,"ax",@progbits
	.align	128
        .global         _Z16quantize_weightsPfPaS_
        .type           _Z16quantize_weightsPfPaS_,@function
        .size           _Z16quantize_weightsPfPaS_,(.L_x_25 - _Z16quantize_weightsPfPaS_)
        .other          _Z16quantize_weightsPfPaS_,@"STO_CUDA_ENTRY STV_DEFAULT"
_Z16quantize_weightsPfPaS_:
.text._Z16quantize_weightsPfPaS_:
[----:B------:R-:W-:Y:S01]  /*0000*/  LDC R1, c[0x0][0x37c] ;  /* 0x0000df00ff017b82 */ /* 0x000fe20000000800 */
[----:B------:R-:W0:Y:S07]  /*0010*/  S2R R3, SR_TID.X ;  /* 0x0000000000037919 */ /* 0x000e2e0000002100 */
[----:B------:R-:W0:Y:S08]  /*0020*/  S2UR UR4, SR_CTAID.X ;  /* 0x00000000000479c3 */ /* 0x000e300000002500 */
[----:B------:R-:W0:Y:S02]  /*0030*/  LDC R2, c[0x0][0x360] ;  /* 0x0000d800ff027b82 */ /* 0x000e240000000800 */
[----:B0-----:R-:W-:-:S05]  /*0040*/  IMAD R2, R2, UR4, R3 ;  /* 0x0000000402027c24 */ /* 0x001fca000f8e0203 */
[----:B------:R-:W-:-:S13]  /*0050*/  ISETP.GT.AND P0, PT, R2, 0xfff, PT ;  /* 0x00000fff0200780c */ /* 0x000fda0003f04270 */
[----:B------:R-:W-:Y:S05]  /*0060*/  @P0 EXIT ;  /* 0x000000000000094d */ /* 0x000fea0003800000 */
[----:B------:R-:W0:Y:S01]  /*0070*/  LDC.64 R6, c[0x0][0x390] ;  /* 0x0000e400ff067b82 */ /* 0x000e220000000a00 */
[----:B------:R-:W0:Y:S07]  /*0080*/  LDCU.64 UR4, c[0x0][0x358] ;  /* 0x00006b00ff0477ac */ /* 0x000e2e0008000a00 */
[----:B------:R-:W1:Y:S01]  /*0090*/  LDC.64 R4, c[0x0][0x380] ;  /* 0x0000e000ff047b82 */ /* 0x000e620000000a00 */
[----:B0-----:R-:W2:Y:S01]  /*00a0*/  LDG.E R3, desc[UR4][R6.64] ;  /* 0x0000000406037981 */ /* 0x001ea2000c1e1900 */
[----:B-1----:R-:W-:-:S05]  /*00b0*/  IMAD.WIDE R4, R2, 0x4, R4 ;  /* 0x0000000402047825 */ /* 0x002fca00078e0204 */
[----:B------:R-:W3:Y:S01]  /*00c0*/  LDG.E R0, desc[UR4][R4.64] ;  /* 0x0000000404007981 */ /* 0x000ee2000c1e1900 */
[----:B------:R-:W-:Y:S01]  /*00d0*/  BSSY.RECONVERGENT B0, `(.L_x_1) ;  /* 0x000000c000007945 */ /* 0x000fe20003800200 */
[----:B--2---:R-:W0:Y:S08]  /*00e0*/  MUFU.RCP R8, R3 ;  /* 0x0000000300087308 */ /* 0x004e300000001000 */
[----:B---3--:R-:W1:Y:S01]  /*00f0*/  FCHK P0, R0, R3 ;  /* 0x0000000300007302 */ /* 0x008e620000000000 */
[----:B0-----:R-:W-:-:S04]  /*0100*/  FFMA R9, -R3, R8, 1 ;  /* 0x3f80000003097423 */ /* 0x001fc80000000108 */
[----:B------:R-:W-:-:S04]  /*0110*/  FFMA R9, R8, R9, R8 ;  /* 0x0000000908097223 */ /* 0x000fc80000000008 */
[----:B------:R-:W-:-:S04]  /*0120*/  FFMA R8, R0, R9, RZ ;  /* 0x0000000900087223 */ /* 0x000fc800000000ff */
[----:B------:R-:W-:-:S04]  /*0130*/  FFMA R10, -R3, R8, R0 ;  /* 0x00000008030a7223 */ /* 0x000fc80000000100 */
[----:B------:R-:W-:Y:S01]  /*0140*/  FFMA R8, R9, R10, R8 ;  /* 0x0000000a09087223 */ /* 0x000fe20000000008 */
[----:B-1----:R-:W-:Y:S06]  /*0150*/  @!P0 BRA `(.L_x_2) ;  /* 0x00000000000c8947 */ /* 0x002fec0003800000 */
[----:B------:R-:W-:-:S07]  /*0160*/  MOV R4, 0x180 ;  /* 0x0000018000047802 */ /* 0x000fce0000000f00 */
[----:B------:R-:W-:Y:S05]  /*0170*/  CALL.REL.NOINC `($__internal_0_$__cuda_sm3x_div_rn_noftz_f32_slowpath) ;  /* 0x0000000000347944 */ /* 0x000fea0003c00000 */
[----:B------:R-:W-:-:S07]  /*0180*/  IMAD.MOV.U32 R8, RZ, RZ, R0 ;  /* 0x000000ffff087224 */ /* 0x000fce00078e0000 */
.L_x_2:
[----:B------:R-:W-:Y:S05]  /*0190*/  BSYNC.RECONVERGENT B0 ;  /* 0x0000000000007941 */ /* 0x000fea0003800200 */
.L_x_1:
[----:B------:R-:W-:Y:S01]  /*01a0*/  IMAD.MOV.U32 R3, RZ, RZ, 0x3f000000 ;  /* 0x3f000000ff037424 */ /* 0x000fe200078e00ff */
[----:B------:R-:W0:Y:S04]  /*01b0*/  LDCU.64 UR6, c[0x0][0x388] ;  /* 0x00007100ff0677ac */ /* 0x000e280008000a00 */
[----:B------:R-:W-:-:S05]  /*01c0*/  LOP3.LUT R3, R3, 0x80000000, R8, 0xb8, !PT ;  /* 0x8000000003037812 */ /* 0x000fca00078eb808 */
[----:B------:R-:W-:-:S06]  /*01d0*/  FADD.RZ R3, R3, R8 ;  /* 0x0000000803037221 */ /* 0x000fcc000000c000 */
[----:B------:R-:W1:Y:S01]  /*01e0*/  F2I.TRUNC.NTZ R3, R3 ;  /* 0x0000000300037305 */ /* 0x000e62000020f100 */
[----:B0-----:R-:W-:-:S04]  /*01f0*/  IADD3 R4, P0, PT, R2, UR6, RZ ;  /* 0x0000000602047c10 */ /* 0x001fc8000ff1e0ff */
[----:B------:R-:W-:Y:S02]  /*0200*/  LEA.HI.X.SX32 R5, R2, UR7, 0x1, P0 ;  /* 0x0000000702057c11 */ /* 0x000fe400080f0eff */
[----:B-1----:R-:W-:-:S04]  /*0210*/  VIMNMX R0, PT, PT, R3, 0x7f, PT ;  /* 0x0000007f03007848 */ /* 0x002fc80003fe0100 */
[----:B------:R-:W-:-:S05]  /*0220*/  VIMNMX R7, PT, PT, R0, -0x7f, !PT ;  /* 0xffffff8100077848 */ /* 0x000fca0007fe0100 */
[----:B------:R-:W-:Y:S01]  /*0230*/  STG.E.U8 desc[UR4][R4.64], R7 ;  /* 0x0000000704007986 */ /* 0x000fe2000c101104 */
[----:B------:R-:W-:Y:S05]  /*0240*/  EXIT ;  /* 0x000000000000794d */ /* 0x000fea0003800000 */
        .weak           $__internal_0_$__cuda_sm3x_div_rn_noftz_f32_slowpath
        .type           $__internal_0_$__cuda_sm3x_div_rn_noftz_f32_slowpath,@function
        .size           $__internal_0_$__cuda_sm3x_div_rn_noftz_f32_slowpath,(.L_x_25 - $__internal_0_$__cuda_sm3x_div_rn_noftz_f32_slowpath)
$__internal_0_$__cuda_sm3x_div_rn_noftz_f32_slowpath:
[--C-:B------:R-:W-:Y:S01]  /*0250*/  SHF.R.U32.HI R6, RZ, 0x17, R3.reuse ;  /* 0x00000017ff067819 */ /* 0x100fe20000011603 */
[----:B------:R-:W-:Y:S01]  /*0260*/  BSSY.RECONVERGENT B1, `(.L_x_3) ;  /* 0x0000064000017945 */ /* 0x000fe20003800200 */
[--C-:B------:R-:W-:Y:S01]  /*0270*/  SHF.R.U32.HI R5, RZ, 0x17, R0.reuse ;  /* 0x00000017ff057819 */ /* 0x100fe20000011600 */
[----:B------:R-:W-:Y:S01]  /*0280*/  IMAD.MOV.U32 R7, RZ, RZ, R0 ;  /* 0x000000ffff077224 */ /* 0x000fe200078e0000 */
[----:B------:R-:W-:Y:S01]  /*0290*/  LOP3.LUT R6, R6, 0xff, RZ, 0xc0, !PT ;  /* 0x000000ff06067812 */ /* 0x000fe200078ec0ff */
[----:B------:R-:W-:Y:S01]  /*02a0*/  IMAD.MOV.U32 R8, RZ, RZ, R3 ;  /* 0x000000ffff087224 */ /* 0x000fe200078e0003 */
[----:B------:R-:W-:-:S03]  /*02b0*/  LOP3.LUT R5, R5, 0xff, RZ, 0xc0, !PT ;  /* 0x000000ff05057812 */ /* 0x000fc600078ec0ff */
[----:B------:R-:W-:Y:S02]  /*02c0*/  VIADD R11, R6, 0xffffffff ;  /* 0xffffffff060b7836 */ /* 0x000fe40000000000 */
[----:B------:R-:W-:-:S03]  /*02d0*/  VIADD R10, R5, 0xffffffff ;  /* 0xffffffff050a7836 */ /* 0x000fc60000000000 */
[----:B------:R-:W-:-:S04]  /*02e0*/  ISETP.GT.U32.AND P0, PT, R11, 0xfd, PT ;  /* 0x000000fd0b00780c */ /* 0x000fc80003f04070 */
[----:B------:R-:W-:-:S13]  /*02f0*/  ISETP.GT.U32.OR P0, PT, R10, 0xfd, P0 ;  /* 0x000000fd0a00780c */ /* 0x000fda0000704470 */
[----:B------:R-:W-:Y:S01]  /*0300*/  @!P0 IMAD.MOV.U32 R9, RZ, RZ, RZ ;  /* 0x000000ffff098224 */ /* 0x000fe200078e00ff */
[----:B------:R-:W-:Y:S06]  /*0310*/  @!P0 BRA `(.L_x_4) ;  /* 0x00000000005c8947 */ /* 0x000fec0003800000 */
[----:B------:R-:W-:Y:S02]  /*0320*/  FSETP.GTU.FTZ.AND P0, PT, |R0|, +INF , PT ;  /* 0x7f8000000000780b */ /* 0x000fe40003f1c200 */
[----:B------:R-:W-:-:S04]  /*0330*/  FSETP.GTU.FTZ.AND P1, PT, |R3|, +INF , PT ;  /* 0x7f8000000300780b */ /* 0x000fc80003f3c200 */
[----:B------:R-:W-:-:S13]  /*0340*/  PLOP3.LUT P0, PT, P0, P1, PT, 0xf8, 0x8f ;  /* 0x00000000008f781c */ /* 0x000fda0000703f70 */
[----:B------:R-:W-:Y:S05]  /*0350*/  @P0 BRA `(.L_x_5) ;  /* 0x00000004004c0947 */ /* 0x000fea0003800000 */
[----:B------:R-:W-:-:S13]  /*0360*/  LOP3.LUT P0, RZ, R8, 0x7fffffff, R7, 0xc8, !PT ;  /* 0x7fffffff08ff7812 */ /* 0x000fda000780c807 */
[----:B------:R-:W-:Y:S05]  /*0370*/  @!P0 BRA `(.L_x_6) ;  /* 0x00000004003c8947 */ /* 0x000fea0003800000 */
[C---:B------:R-:W-:Y:S02]  /*0380*/  FSETP.NEU.FTZ.AND P2, PT, |R0|.reuse, +INF , PT ;  /* 0x7f8000000000780b */ /* 0x040fe40003f5d200 */
[----:B------:R-:W-:Y:S02]  /*0390*/  FSETP.NEU.FTZ.AND P1, PT, |R3|, +INF , PT ;  /* 0x7f8000000300780b */ /* 0x000fe40003f3d200 */
[----:B------:R-:W-:-:S11]  /*03a0*/  FSETP.NEU.FTZ.AND P0, PT, |R0|, +INF , PT ;  /* 0x7f8000000000780b */ /* 0x000fd60003f1d200 */
[----:B------:R-:W-:Y:S05]  /*03b0*/  @!P1 BRA !P2, `(.L_x_6) ;  /* 0x00000004002c9947 */ /* 0x000fea0005000000 */
[----:B------:R-:W-:-:S04]  /*03c0*/  LOP3.LUT P2, RZ, R7, 0x7fffffff, RZ, 0xc0, !PT ;  /* 0x7fffffff07ff7812 */ /* 0x000fc8000784c0ff */
[----:B------:R-:W-:-:S13]  /*03d0*/  PLOP3.LUT P1, PT, P1, P2, PT, 0x2f, 0xf2 ;  /* 0x0000000000f2781c */ /* 0x000fda0000f24577 */
[----:B------:R-:W-:Y:S05]  /*03e0*/  @P1 BRA `(.L_x_7) ;  /* 0x0000000400181947 */ /* 0x000fea0003800000 */
[----:B------:R-:W-:-:S04]  /*03f0*/  LOP3.LUT P1, RZ, R8, 0x7fffffff, RZ, 0xc0, !PT ;  /* 0x7fffffff08ff7812 */ /* 0x000fc8000782c0ff */
[----:B------:R-:W-:-:S13]  /*0400*/  PLOP3.LUT P0, PT, P0, P1, PT, 0x2f, 0xf2 ;  /* 0x0000000000f2781c */ /* 0x000fda0000702577 */
[----:B------:R-:W-:Y:S05]  /*0410*/  @P0 BRA `(.L_x_8) ;  /* 0x0000000400000947 */ /* 0x000fea0003800000 */
[----:B------:R-:W-:Y:S02]  /*0420*/  ISETP.GE.AND P0, PT, R10, RZ, PT ;  /* 0x000000ff0a00720c */ /* 0x000fe40003f06270 */
[----:B------:R-:W-:-:S11]  /*0430*/  ISETP.GE.AND P1, PT, R11, RZ, PT ;  /* 0x000000ff0b00720c */ /* 0x000fd60003f26270 */
[----:B------:R-:W-:Y:S02]  /*0440*/  @P0 IMAD.MOV.U32 R9, RZ, RZ, RZ ;  /* 0x000000ffff090224 */ /* 0x000fe400078e00ff */
[----:B------:R-:W-:Y:S01]  /*0450*/  @!P0 FFMA R7, R0, 1.84467440737095516160e+19, RZ ;  /* 0x5f80000000078823 */ /* 0x000fe200000000ff */
[----:B------:R-:W-:Y:S02]  /*0460*/  @!P0 IMAD.MOV.U32 R9, RZ, RZ, -0x40 ;  /* 0xffffffc0ff098424 */ /* 0x000fe400078e00ff */
[----:B------:R-:W-:Y:S02]  /*0470*/  @!P1 FFMA R8, R3, 1.84467440737095516160e+19, RZ ;  /* 0x5f80000003089823 */ /* 0x000fe400000000ff */
[----:B------:R-:W-:-:S07]  /*0480*/  @!P1 VIADD R9, R9, 0x40 ;  /* 0x0000004009099836 */ /* 0x000fce0000000000 */
.L_x_4:
[----:B------:R-:W-:Y:S01]  /*0490*/  LEA R3, R6, 0xc0800000, 0x17 ;  /* 0xc080000006037811 */ /* 0x000fe200078eb8ff */
[----:B------:R-:W-:Y:S01]  /*04a0*/  VIADD R5, R5, 0xffffff81 ;  /* 0xffffff8105057836 */ /* 0x000fe20000000000 */
[----:B------:R-:W-:Y:S03]  /*04b0*/  BSSY.RECONVERGENT B2, `(.L_x_9) ;  /* 0x0000035000027945 */ /* 0x000fe60003800200 */
[----:B------:R-:W-:Y:S01]  /*04c0*/  IMAD.IADD R3, R8, 0x1, -R3 ;  /* 0x0000000108037824 */ /* 0x000fe200078e0a03 */
[C---:B------:R-:W-:Y:S01]  /*04d0*/  IADD3 R6, PT, PT, R5.reuse, 0x7f, -R6 ;  /* 0x0000007f05067810 */ /* 0x040fe20007ffe806 */
[----:B------:R-:W-:Y:S02]  /*04e0*/  IMAD R0, R5, -0x800000, R7 ;  /* 0xff80000005007824 */ /* 0x000fe400078e0207 */
[----:B------:R-:W0:Y:S01]  /*04f0*/  MUFU.RCP R8, R3 ;  /* 0x0000000300087308 */ /* 0x000e220000001000 */
[----:B------:R-:W-:Y:S01]  /*0500*/  FADD.FTZ R11, -R3, -RZ ;  /* 0x800000ff030b7221 */ /* 0x000fe20000010100 */
[----:B------:R-:W-:-:S03]  /*0510*/  IMAD.IADD R6, R6, 0x1, R9 ;  /* 0x0000000106067824 */ /* 0x000fc600078e0209 */
[----:B0-----:R-:W-:-:S04]  /*0520*/  FFMA R13, R8, R11, 1 ;  /* 0x3f800000080d7423 */ /* 0x001fc8000000000b */
[----:B------:R-:W-:-:S04]  /*0530*/  FFMA R10, R8, R13, R8 ;  /* 0x0000000d080a7223 */ /* 0x000fc80000000008 */
[----:B------:R-:W-:-:S04]  /*0540*/  FFMA R7, R0, R10, RZ ;  /* 0x0000000a00077223 */ /* 0x000fc800000000ff */
[----:B------:R-:W-:-:S04]  /*0550*/  FFMA R8, R11, R7, R0 ;  /* 0x000000070b087223 */ /* 0x000fc80000000000 */
[----:B------:R-:W-:-:S04]  /*0560*/  FFMA R7, R10, R8, R7 ;  /* 0x000000080a077223 */ /* 0x000fc80000000007 */
[----:B------:R-:W-:-:S04]  /*0570*/  FFMA R8, R11, R7, R0 ;  /* 0x000000070b087223 */ /* 0x000fc80000000000 */
[----:B------:R-:W-:-:S05]  /*0580*/  FFMA R0, R10, R8, R7 ;  /* 0x000000080a007223 */ /* 0x000fca0000000007 */
[----:B------:R-:W-:-:S04]  /*0590*/  SHF.R.U32.HI R3, RZ, 0x17, R0 ;  /* 0x00000017ff037819 */ /* 0x000fc80000011600 */
[----:B------:R-:W-:-:S05]  /*05a0*/  LOP3.LUT R3, R3, 0xff, RZ, 0xc0, !PT ;  /* 0x000000ff03037812 */ /* 0x000fca00078ec0ff */
[----:B------:R-:W-:-:S04]  /*05b0*/  IMAD.IADD R9, R3, 0x1, R6 ;  /* 0x0000000103097824 */ /* 0x000fc800078e0206 */
[----:B------:R-:W-:-:S05]  /*05c0*/  VIADD R3, R9, 0xffffffff ;  /* 0xffffffff09037836 */ /* 0x000fca0000000000 */
[----:B------:R-:W-:-:S13]  /*05d0*/  ISETP.GE.U32.AND P0, PT, R3, 0xfe, PT ;  /* 0x000000fe0300780c */ /* 0x000fda0003f06070 */
[----:B------:R-:W-:Y:S05]  /*05e0*/  @!P0 BRA `(.L_x_10) ;  /* 0x0000000000808947 */ /* 0x000fea0003800000 */
[----:B------:R-:W-:-:S13]  /*05f0*/  ISETP.GT.AND P0, PT, R9, 0xfe, PT ;  /* 0x000000fe0900780c */ /* 0x000fda0003f04270 */
[----:B------:R-:W-:Y:S05]  /*0600*/  @P0 BRA `(.L_x_11) ;  /* 0x00000000006c0947 */ /* 0x000fea0003800000 */
[----:B------:R-:W-:-:S13]  /*0610*/  ISETP.GE.AND P0, PT, R9, 0x1, PT ;  /* 0x000000010900780c */ /* 0x000fda0003f06270 */
[----:B------:R-:W-:Y:S05]  /*0620*/  @P0 BRA `(.L_x_12) ;  /* 0x0000000000740947 */ /* 0x000fea0003800000 */
[----:B------:R-:W-:Y:S02]  /*0630*/  ISETP.GE.AND P0, PT, R9, -0x18, PT ;  /* 0xffffffe80900780c */ /* 0x000fe40003f06270 */
[----:B------:R-:W-:-:S11]  /*0640*/  LOP3.LUT R0, R0, 0x80000000, RZ, 0xc0, !PT ;  /* 0x8000000000007812 */ /* 0x000fd600078ec0ff */
[----:B------:R-:W-:Y:S05]  /*0650*/  @!P0 BRA `(.L_x_12) ;  /* 0x0000000000688947 */ /* 0x000fea0003800000 */
[CCC-:B------:R-:W-:Y:S01]  /*0660*/  FFMA.RZ R3, R10.reuse, R8.reuse, R7.reuse ;  /* 0x000000080a037223 */ /* 0x1c0fe2000000c007 */
[CCC-:B------:R-:W-:Y:S01]  /*0670*/  FFMA.RM R6, R10.reuse, R8.reuse, R7.reuse ;  /* 0x000000080a067223 */ /* 0x1c0fe20000004007 */
[C---:B------:R-:W-:Y:S02]  /*0680*/  ISETP.NE.AND P2, PT, R9.reuse, RZ, PT ;  /* 0x000000ff0900720c */ /* 0x040fe40003f45270 */
[----:B------:R-:W-:Y:S02]  /*0690*/  ISETP.NE.AND P1, PT, R9, RZ, PT ;  /* 0x000000ff0900720c */ /* 0x000fe40003f25270 */
[----:B------:R-:W-:Y:S01]  /*06a0*/  LOP3.LUT R5, R3, 0x7fffff, RZ, 0xc0, !PT ;  /* 0x007fffff03057812 */ /* 0x000fe200078ec0ff */
[----:B------:R-:W-:Y:S01]  /*06b0*/  FFMA.RP R3, R10, R8, R7 ;  /* 0x000000080a037223 */ /* 0x000fe20000008007 */
[----:B------:R-:W-:Y:S02]  /*06c0*/  VIADD R8, R9, 0x20 ;  /* 0x0000002009087836 */ /* 0x000fe40000000000 */
[----:B------:R-:W-:Y:S01]  /*06d0*/  LOP3.LUT R5, R5, 0x800000, RZ, 0xfc, !PT ;  /* 0x0080000005057812 */ /* 0x000fe200078efcff */
[----:B------:R-:W-:Y:S01]  /*06e0*/  IMAD.MOV R7, RZ, RZ, -R9 ;  /* 0x000000ffff077224 */ /* 0x000fe200078e0a09 */
[----:B------:R-:W-:-:S02]  /*06f0*/  FSETP.NEU.FTZ.AND P0, PT, R3, R6, PT ;  /* 0x000000060300720b */ /* 0x000fc40003f1d000 */
[----:B------:R-:W-:Y:S02]  /*0700*/  SHF.L.U32 R8, R5, R8, RZ ;  /* 0x0000000805087219 */ /* 0x000fe400000006ff */
[----:B------:R-:W-:Y:S02]  /*0710*/  SEL R6, R7, RZ, P2 ;  /* 0x000000ff07067207 */ /* 0x000fe40001000000 */
[----:B------:R-:W-:Y:S02]  /*0720*/  ISETP.NE.AND P1, PT, R8, RZ, P1 ;  /* 0x000000ff0800720c */ /* 0x000fe40000f25270 */
[----:B------:R-:W-:Y:S02]  /*0730*/  SHF.R.U32.HI R6, RZ, R6, R5 ;  /* 0x00000006ff067219 */ /* 0x000fe40000011605 */
[----:B------:R-:W-:Y:S02]  /*0740*/  PLOP3.LUT P0, PT, P0, P1, PT, 0xf8, 0x8f ;  /* 0x00000000008f781c */ /* 0x000fe40000703f70 */
[----:B------:R-:W-:-:S02]  /*0750*/  SHF.R.U32.HI R8, RZ, 0x1, R6 ;  /* 0x00000001ff087819 */ /* 0x000fc40000011606 */
[----:B------:R-:W-:-:S04]  /*0760*/  SEL R3, RZ, 0x1, !P0 ;  /* 0x00000001ff037807 */ /* 0x000fc80004000000 */
[----:B------:R-:W-:-:S04]  /*0770*/  LOP3.LUT R3, R3, 0x1, R8, 0xf8, !PT ;  /* 0x0000000103037812 */ /* 0x000fc800078ef808 */
[----:B------:R-:W-:-:S05]  /*0780*/  LOP3.LUT R3, R3, R6, RZ, 0xc0, !PT ;  /* 0x0000000603037212 */ /* 0x000fca00078ec0ff */
[----:B------:R-:W-:-:S05]  /*0790*/  IMAD.IADD R3, R8, 0x1, R3 ;  /* 0x0000000108037824 */ /* 0x000fca00078e0203 */
[----:B------:R-:W-:Y:S01]  /*07a0*/  LOP3.LUT R0, R3, R0, RZ, 0xfc, !PT ;  /* 0x0000000003007212 */ /* 0x000fe200078efcff */
[----:B------:R-:W-:Y:S06]  /*07b0*/  BRA `(.L_x_12) ;  /* 0x0000000000107947 */ /* 0x000fec0003800000 */
.L_x_11:
[----:B------:R-:W-:-:S04]  /*07c0*/  LOP3.LUT R0, R0, 0x80000000, RZ, 0xc0, !PT ;  /* 0x8000000000007812 */ /* 0x000fc800078ec0ff */
[----:B------:R-:W-:Y:S01]  /*07d0*/  LOP3.LUT R0, R0, 0x7f800000, RZ, 0xfc, !PT ;  /* 0x7f80000000007812 */ /* 0x000fe200078efcff */
[----:B------:R-:W-:Y:S06]  /*07e0*/  BRA `(.L_x_12) ;  /* 0x0000000000047947 */ /* 0x000fec0003800000 */
.L_x_10:
[----:B------:R-:W-:-:S07]  /*07f0*/  IMAD R0, R6, 0x800000, R0 ;  /* 0x0080000006007824 */ /* 0x000fce00078e0200 */
.L_x_12:
[----:B------:R-:W-:Y:S05]  /*0800*/  BSYNC.RECONVERGENT B2 ;  /* 0x0000000000027941 */ /* 0x000fea0003800200 */
.L_x_9:
[----:B------:R-:W-:Y:S05]  /*0810*/  BRA `(.L_x_13) ;  /* 0x0000000000207947 */ /* 0x000fea0003800000 */
.L_x_8:
[----:B------:R-:W-:-:S04]  /*0820*/  LOP3.LUT R0, R8, 0x80000000, R7, 0x48, !PT ;  /* 0x8000000008007812 */ /* 0x000fc800078e4807 */
[----:B------:R-:W-:Y:S01]  /*0830*/  LOP3.LUT R0, R0, 0x7f800000, RZ, 0xfc, !PT ;  /* 0x7f80000000007812 */ /* 0x000fe200078efcff */
[----:B------:R-:W-:Y:S06]  /*0840*/  BRA `(.L_x_13) ;  /* 0x0000000000147947 */ /* 0x000fec0003800000 */
.L_x_7:
[----:B------:R-:W-:Y:S01]  /*0850*/  LOP3.LUT R0, R8, 0x80000000, R7, 0x48, !PT ;  /* 0x8000000008007812 */ /* 0x000fe200078e4807 */
[----:B------:R-:W-:Y:S06]  /*0860*/  BRA `(.L_x_13) ;  /* 0x00000000000c7947 */ /* 0x000fec0003800000 */
.L_x_6:
[----:B------:R-:W0:Y:S01]  /*0870*/  MUFU.RSQ R0, -QNAN ;  /* 0xffc0000000007908 */ /* 0x000e220000001400 */
[----:B------:R-:W-:Y:S05]  /*0880*/  BRA `(.L_x_13) ;  /* 0x0000000000047947 */ /* 0x000fea0003800000 */
.L_x_5:
[----:B------:R-:W-:-:S07]  /*0890*/  FADD.FTZ R0, R0, R3 ;  /* 0x0000000300007221 */ /* 0x000fce0000010000 */
.L_x_13:
[----:B------:R-:W-:Y:S05]  /*08a0*/  BSYNC.RECONVERGENT B1 ;  /* 0x0000000000017941 */ /* 0x000fea0003800200 */
.L_x_3:
[----:B------:R-:W-:-:S04]  /*08b0*/  IMAD.MOV.U32 R5, RZ, RZ, 0x0 ;  /* 0x00000000ff057424 */ /* 0x000fc800078e00ff */
[----:B0-----:R-:W-:Y:S05]  /*08c0*/  RET.REL.NODEC R4 `(_Z16quantize_weightsPfPaS_) ;  /* 0xfffffff404cc7950 */ /* 0x001fea0003c3ffff */
.L_x_14:
        /* <DEDUP_REMOVED lines=11> */
.L_x_25:


//--------------------- .text._Z13compute_scalePfS_ --------------------------
	.section	.text._Z13compute_scalePfS_,"ax",@progbits
	.align	128
        .global         _Z13compute_scalePfS_
        .type           _Z13compute_scalePfS_,@function
        .size           _Z13compute_scalePfS_,(.L_x_26 - _Z13compute_scalePfS_)
        .other          _Z13compute_scalePfS_,@"STO_CUDA_ENTRY STV_DEFAULT"
_Z13compute_scalePfS_:
.text._Z13compute_scalePfS_:
[----:B------:R-:W-:Y:S01]  /*0000*/  LDC R1, c[0x0][0x37c] ;  /* 0x0000df00ff017b82 */ /* 0x000fe20000000800 */
[----:B------:R-:W0:Y:S07]  /*0010*/  S2R R5, SR_TID.X ;  /* 0x0000000000057919 */ /* 0x000e2e0000002100 */
[----:B------:R-:W0:Y:S01]  /*0020*/  LDC.64 R2, c[0x0][0x380] ;  /* 0x0000e000ff027b82 */ /* 0x000e220000000a00 */
[----:B------:R-:W1:Y:S01]  /*0030*/  LDCU.64 UR6, c[0x0][0x358] ;  /* 0x00006b00ff0677ac */ /* 0x000e620008000a00 */
[----:B0-----:R-:W-:-:S06]  /*0040*/  IMAD.WIDE.U32 R2, R5, 0x4, R2 ;  /* 0x0000000405027825 */ /* 0x001fcc00078e0002 */
[----:B-1----:R-:W2:Y:S01]  /*0050*/  LDG.E R2, desc[UR6][R2.64] ;  /* 0x0000000602027981 */ /* 0x002ea2000c1e1900 */
[----:B------:R-:W0:Y:S01]  /*0060*/  S2UR UR5, SR_CgaCtaId ;  /* 0x00000000000579c3 */ /* 0x000e220000008800 */
[----:B------:R-:W-:Y:S01]  /*0070*/  VOTEU.ANY UR4, UPT, PT ;  /* 0x0000000000047886 */ /* 0x000fe200038e0100 */
[----:B------:R-:W-:Y:S01]  /*0080*/  ISETP.NE.AND P0, PT, R5, RZ, PT ;  /* 0x000000ff0500720c */ /* 0x000fe20003f05270 */
[----:B------:R-:W1:Y:S01]  /*0090*/  S2R R0, SR_LANEID ;  /* 0x0000000000007919 */ /* 0x000e620000000000 */
[----:B------:R-:W-:-:S06]  /*00a0*/  UFLO.U32 UR4, UR4 ;  /* 0x00000004000472bd */ /* 0x000fcc00080e0000 */
[----:B-1----:R-:W-:Y:S01]  /*00b0*/  ISETP.EQ.U32.AND P1, PT, R0, UR4, PT ;  /* 0x0000000400007c0c */ /* 0x002fe2000bf22070 */
[----:B------:R-:W-:Y:S02]  /*00c0*/  UMOV UR4, 0x400 ;  /* 0x0000040000047882 */ /* 0x000fe40000000000 */
[----:B0-----:R-:W-:-:S09]  /*00d0*/  ULEA UR4, UR5, UR4, 0x18 ;  /* 0x0000000405047291 */ /* 0x001fd2000f8ec0ff */
[----:B------:R-:W-:Y:S01]  /*00e0*/  STS [UR4], RZ ;  /* 0x000000ffff007988 */ /* 0x000fe20008000804 */
[----:B--2---:R-:W-:-:S05]  /*00f0*/  FADD R4, |R2|, -RZ ;  /* 0x800000ff02047221 */ /* 0x004fca0000000200 */
[----:B------:R-:W-:-:S13]  /*0100*/  CREDUX.MAX.S32 UR8, R4 ;  /* 0x00000000040872cc */ /* 0x000fda0000000200 */
[----:B------:R-:W-:-:S05]  /*0110*/  IMAD.U32 R0, RZ, RZ, UR8 ;  /* 0x00000008ff007e24 */ /* 0x000fca000f8e00ff */
[----:B------:R0:W-:Y:S01]  /*0120*/  @P1 ATOMS.MAX.S32 RZ, [UR4], R0 ;  /* 0x00000000ffff198c */ /* 0x0001e20009000204 */
[----:B------:R-:W-:Y:S06]  /*0130*/  BAR.SYNC.DEFER_BLOCKING 0x0 ;  /* 0x0000000000007b1d */ /* 0x000fec0000010000 */
[----:B------:R-:W-:Y:S05]  /*0140*/  @P0 EXIT ;  /* 0x000000000000094d */ /* 0x000fea0003800000 */
[----:B0-----:R-:W0:Y:S01]  /*0150*/  LDS R0, [UR4] ;  /* 0x00000004ff007984 */ /* 0x001e220008000800 */
[----:B------:R-:W-:Y:S02]  /*0160*/  IMAD.MOV.U32 R3, RZ, RZ, 0x3c010204 ;  /* 0x3c010204ff037424 */ /* 0x000fe400078e00ff */
[----:B------:R-:W-:-:S04]  /*0170*/  IMAD.MOV.U32 R2, RZ, RZ, 0x42fe0000 ;  /* 0x42fe0000ff027424 */ /* 0x000fc800078e00ff */
[----:B------:R-:W-:-:S04]  /*0180*/  FFMA R2, R3, -R2, 1 ;  /* 0x3f80000003027423 */ /* 0x000fc80000000802 */
[----:B------:R-:W-:Y:S01]  /*0190*/  FFMA R3, R2, R3, 0.0078740157186985015869 ;  /* 0x3c01020402037423 */ /* 0x000fe20000000003 */
[----:B0-----:R-:W0:Y:S03]  /*01a0*/  FCHK P0, R0, 127 ;  /* 0x42fe000000007902 */ /* 0x001e260000000000 */
[----:B------:R-:W-:-:S04]  /*01b0*/  FFMA R2, R0, R3, RZ ;  /* 0x0000000300027223 */ /* 0x000fc800000000ff */
[----:B------:R-:W-:-:S04]  /*01c0*/  FFMA R4, R2, -127, R0 ;  /* 0xc2fe000002047823 */ /* 0x000fc80000000000 */
[----:B------:R-:W-:Y:S01]  /*01d0*/  FFMA R5, R3, R4, R2 ;  /* 0x0000000403057223 */ /* 0x000fe20000000002 */
[----:B0-----:R-:W-:Y:S06]  /*01e0*/  @!P0 BRA `(.L_x_15) ;  /* 0x00000000000c8947 */ /* 0x001fec0003800000 */
[----:B------:R-:W-:-:S07]  /*01f0*/  MOV R2, 0x210 ;  /* 0x0000021000027802 */ /* 0x000fce0000000f00 */
[----:B------:R-:W-:Y:S05]  /*0200*/  CALL.REL.NOINC `($__internal_1_$__cuda_sm3x_div_rn_noftz_f32_slowpath) ;  /* 0x0000000000107944 */ /* 0x000fea0003c00000 */
[----:B------:R-:W-:-:S07]  /*0210*/  IMAD.MOV.U32 R5, RZ, RZ, R4 ;  /* 0x000000ffff057224 */ /* 0x000fce00078e0004 */
.L_x_15:
[----:B------:R-:W0:Y:S02]  /*0220*/  LDC.64 R2, c[0x0][0x388] ;  /* 0x0000e200ff027b82 */ /* 0x000e240000000a00 */
[----:B0-----:R-:W-:Y:S01]  /*0230*/  STG.E desc[UR6][R2.64], R5 ;  /* 0x0000000502007986 */ /* 0x001fe2000c101906 */
[----:B------:R-:W-:Y:S05]  /*0240*/  EXIT ;  /* 0x000000000000794d */ /* 0x000fea0003800000 */
        .weak           $__internal_1_$__cuda_sm3x_div_rn_noftz_f32_slowpath
        .type           $__internal_1_$__cuda_sm3x_div_rn_noftz_f32_slowpath,@function
        .size           $__internal_1_$__cuda_sm3x_div_rn_noftz_f32_slowpath,(.L_x_26 - $__internal_1_$__cuda_sm3x_div_rn_noftz_f32_slowpath)
$__internal_1_$__cuda_sm3x_div_rn_noftz_f32_slowpath:
[--C-:B------:R-:W-:Y:S01]  /*0250*/  SHF.R.U32.HI R3, RZ, 0x17, R0.reuse ;  /* 0x00000017ff037819 */ /* 0x100fe20000011600 */
[----:B------:R-:W-:-:S03]  /*0260*/  IMAD.MOV.U32 R4, RZ, RZ, R0 ;  /* 0x000000ffff047224 */ /* 0x000fc600078e0000 */
[----:B------:R-:W-:-:S05]  /*0270*/  LOP3.LUT R3, R3, 0xff, RZ, 0xc0, !PT ;  /* 0x000000ff03037812 */ /* 0x000fca00078ec0ff */
[----:B------:R-:W-:-:S05]  /*0280*/  VIADD R6, R3, 0xffffffff ;  /* 0xffffffff03067836 */ /* 0x000fca0000000000 */
[----:B------:R-:W-:-:S13]  /*0290*/  ISETP.GT.U32.OR P0, PT, R6, 0xfd, !PT ;  /* 0x000000fd0600780c */ /* 0x000fda0007f04470 */
[----:B------:R-:W-:Y:S01]  /*02a0*/  @!P0 IMAD.MOV.U32 R5, RZ, RZ, RZ ;  /* 0x000000ffff058224 */ /* 0x000fe200078e00ff */
[----:B------:R-:W-:Y:S06]  /*02b0*/  @!P0 BRA `(.L_x_16) ;  /* 0x00000000003c8947 */ /* 0x000fec0003800000 */
[----:B------:R-:W-:-:S13]  /*02c0*/  FSETP.GTU.FTZ.AND P0, PT, |R0|, +INF , PT ;  /* 0x7f8000000000780b */ /* 0x000fda0003f1c200 */
[----:B------:R-:W-:Y:S05]  /*02d0*/  @P0 BRA `(.L_x_17) ;  /* 0x0000000400280947 */ /* 0x000fea0003800000 */
[----:B------:R-:W-:-:S05]  /*02e0*/  IMAD.MOV.U32 R5, RZ, RZ, 0x42fe0000 ;  /* 0x42fe0000ff057424 */ /* 0x000fca00078e00ff */
[----:B------:R-:W-:-:S13]  /*02f0*/  LOP3.LUT P0, RZ, R5, 0x7fffffff, R4, 0xc8, !PT ;  /* 0x7fffffff05ff7812 */ /* 0x000fda000780c804 */
[----:B------:R-:W-:Y:S05]  /*0300*/  @!P0 BRA `(.L_x_18) ;  /* 0x0000000400148947 */ /* 0x000fea0003800000 */
[----:B------:R-:W-:-:S13]  /*0310*/  LOP3.LUT P0, RZ, R4, 0x7fffffff, RZ, 0xc0, !PT ;  /* 0x7fffffff04ff7812 */ /* 0x000fda000780c0ff */
[----:B------:R-:W-:Y:S05]  /*0320*/  @!P0 BRA `(.L_x_19) ;  /* 0x0000000400048947 */ /* 0x000fea0003800000 */
[----:B------:R-:W-:Y:S02]  /*0330*/  FSETP.NEU.FTZ.AND P0, PT, |R0|, +INF , PT ;  /* 0x7f8000000000780b */ /* 0x000fe40003f1d200 */
[----:B------:R-:W-:-:S04]  /*0340*/  LOP3.LUT P1, RZ, R5, 0x7fffffff, RZ, 0xc0, !PT ;  /* 0x7fffffff05ff7812 */ /* 0x000fc8000782c0ff */
[----:B------:R-:W-:-:S13]  /*0350*/  PLOP3.LUT P0, PT, P0, P1, PT, 0x2f, 0xf2 ;  /* 0x0000000000f2781c */ /* 0x000fda0000702577 */
[----:B------:R-:W-:Y:S05]  /*0360*/  @P0 BRA `(.L_x_20) ;  /* 0x0000000000e80947 */ /* 0x000fea0003800000 */
[----:B------:R-:W-:-:S13]  /*0370*/  ISETP.GE.AND P0, PT, R6, RZ, PT ;  /* 0x000000ff0600720c */ /* 0x000fda0003f06270 */
[----:B------:R-:W-:Y:S02]  /*0380*/  @P0 IMAD.MOV.U32 R5, RZ, RZ, RZ ;  /* 0x000000ffff050224 */ /* 0x000fe400078e00ff */
[----:B------:R-:W-:Y:S01]  /*0390*/  @!P0 FFMA R4, R0, 1.84467440737095516160e+19, RZ ;  /* 0x5f80000000048823 */ /* 0x000fe200000000ff */
[----:B------:R-:W-:-:S07]  /*03a0*/  @!P0 IMAD.MOV.U32 R5, RZ, RZ, -0x40 ;  /* 0xffffffc0ff058424 */ /* 0x000fce00078e00ff */
.L_x_16:
[----:B------:R-:W-:Y:S01]  /*03b0*/  UMOV UR4, 0x42fe0000 ;  /* 0x42fe000000047882 */ /* 0x000fe20000000000 */
[----:B------:R-:W-:Y:S01]  /*03c0*/  VIADD R3, R3, 0xffffff81 ;  /* 0xffffff8103037836 */ /* 0x000fe20000000000 */
[----:B------:R-:W-:-:S03]  /*03d0*/  UIADD3 UR4, UPT, UPT, UR4, -0x3000000, URZ ;  /* 0xfd00000004047890 */ /* 0x000fc6000fffe0ff */
[----:B------:R-:W-:Y:S01]  /*03e0*/  IMAD R0, R3, -0x800000, R4 ;  /* 0xff80000003007824 */ /* 0x000fe200078e0204 */
[----:B------:R-:W-:Y:S02]  /*03f0*/  IADD3 R5, PT, PT, R5, -0x6, R3 ;  /* 0xfffffffa05057810 */ /* 0x000fe40007ffe003 */
[----:B------:R-:W-:-:S03]  /*0400*/  FADD.FTZ R7, -RZ, -UR4 ;  /* 0x80000004ff077e21 */ /* 0x000fc60008010100 */
[----:B------:R-:W0:Y:S02]  /*0410*/  MUFU.RCP R6, UR4 ;  /* 0x0000000400067d08 */ /* 0x000e240008001000 */
        /* <DEDUP_REMOVED lines=20> */
[CC--:B------:R-:W-:Y:S01]  /*0560*/  FFMA.RZ R0, R9.reuse, R7.reuse, R6 ;  /* 0x0000000709007223 */ /* 0x0c0fe2000000c006 */
[----:B------:R-:W-:Y:S01]  /*0570*/  IMAD.MOV R5, RZ, RZ, -R8 ;  /* 0x000000ffff057224 */ /* 0x000fe200078e0a08 */
[C---:B------:R-:W-:Y:S02]  /*0580*/  ISETP.NE.AND P2, PT, R8.reuse, RZ, PT ;  /* 0x000000ff0800720c */ /* 0x040fe40003f45270 */
[----:B------:R-:W-:Y:S02]  /*0590*/  ISETP.NE.AND P1, PT, R8, RZ, PT ;  /* 0x000000ff0800720c */ /* 0x000fe40003f25270 */
[----:B------:R-:W-:Y:S01]  /*05a0*/  LOP3.LUT R3, R0, 0x7fffff, RZ, 0xc0, !PT ;  /* 0x007fffff00037812 */ /* 0x000fe200078ec0ff */
[CCC-:B------:R-:W-:Y:S01]  /*05b0*/  FFMA.RP R0, R9.reuse, R7.reuse, R6.reuse ;  /* 0x0000000709007223 */ /* 0x1c0fe20000008006 */
[----:B------:R-:W-:Y:S01]  /*05c0*/  FFMA.RM R9, R9, R7, R6 ;  /* 0x0000000709097223 */ /* 0x000fe20000004006 */
[----:B------:R-:W-:Y:S01]  /*05d0*/  VIADD R6, R8, 0x20 ;  /* 0x0000002008067836 */ /* 0x000fe20000000000 */
[----:B------:R-:W-:-:S03]  /*05e0*/  LOP3.LUT R3, R3, 0x800000, RZ, 0xfc, !PT ;  /* 0x0080000003037812 */ /* 0x000fc600078efcff */
[----:B------:R-:W-:Y:S02]  /*05f0*/  FSETP.NEU.FTZ.AND P0, PT, R0, R9, PT ;  /* 0x000000090000720b */ /* 0x000fe40003f1d000 */
[----:B------:R-:W-:Y:S02]  /*0600*/  SHF.L.U32 R6, R3, R6, RZ ;  /* 0x0000000603067219 */ /* 0x000fe400000006ff */
[----:B------:R-:W-:Y:S02]  /*0610*/  SEL R0, R5, RZ, P2 ;  /* 0x000000ff05007207 */ /* 0x000fe40001000000 */
[----:B------:R-:W-:Y:S02]  /*0620*/  ISETP.NE.AND P1, PT, R6, RZ, P1 ;  /* 0x000000ff0600720c */ /* 0x000fe40000f25270 */
[----:B------:R-:W-:Y:S02]  /*0630*/  SHF.R.U32.HI R0, RZ, R0, R3 ;  /* 0x00000000ff007219 */ /* 0x000fe40000011603 */
[----:B------:R-:W-:-:S02]  /*0640*/  PLOP3.LUT P0, PT, P0, P1, PT, 0xf8, 0x8f ;  /* 0x00000000008f781c */ /* 0x000fc40000703f70 */
[----:B------:R-:W-:Y:S02]  /*0650*/  SHF.R.U32.HI R6, RZ, 0x1, R0 ;  /* 0x00000001ff067819 */ /* 0x000fe40000011600 */
[----:B------:R-:W-:-:S04]  /*0660*/  SEL R3, RZ, 0x1, !P0 ;  /* 0x00000001ff037807 */ /* 0x000fc80004000000 */
[----:B------:R-:W-:-:S04]  /*0670*/  LOP3.LUT R3, R3, 0x1, R6, 0xf8, !PT ;  /* 0x0000000103037812 */ /* 0x000fc800078ef806 */
[----:B------:R-:W-:-:S05]  /*0680*/  LOP3.LUT R3, R3, R0, RZ, 0xc0, !PT ;  /* 0x0000000003037212 */ /* 0x000fca00078ec0ff */
[----:B------:R-:W-:-:S05]  /*0690*/  IMAD.IADD R3, R6, 0x1, R3 ;  /* 0x0000000106037824 */ /* 0x000fca00078e0203 */
[----:B------:R-:W-:Y:S01]  /*06a0*/  LOP3.LUT R4, R3, R4, RZ, 0xfc, !PT ;  /* 0x0000000403047212 */ /* 0x000fe200078efcff */
[----:B------:R-:W-:Y:S06]  /*06b0*/  BRA `(.L_x_23) ;  /* 0x0000000000347947 */ /* 0x000fec0003800000 */
.L_x_22:
[----:B------:R-:W-:-:S04]  /*06c0*/  LOP3.LUT R4, R4, 0x80000000, RZ, 0xc0, !PT ;  /* 0x8000000004047812 */ /* 0x000fc800078ec0ff */
[----:B------:R-:W-:Y:S01]  /*06d0*/  LOP3.LUT R4, R4, 0x7f800000, RZ, 0xfc, !PT ;  /* 0x7f80000004047812 */ /* 0x000fe200078efcff */
[----:B------:R-:W-:Y:S06]  /*06e0*/  BRA `(.L_x_23) ;  /* 0x0000000000287947 */ /* 0x000fec0003800000 */
.L_x_21:
[----:B------:R-:W-:Y:S01]  /*06f0*/  IMAD R4, R5, 0x800000, R4 ;  /* 0x0080000005047824 */ /* 0x000fe200078e0204 */
[----:B------:R-:W-:Y:S06]  /*0700*/  BRA `(.L_x_23) ;  /* 0x0000000000207947 */ /* 0x000fec0003800000 */
.L_x_20:
[----:B------:R-:W-:-:S04]  /*0710*/  LOP3.LUT R4, R5, 0x80000000, R4, 0x48, !PT ;  /* 0x8000000005047812 */ /* 0x000fc800078e4804 */
[----:B------:R-:W-:Y:S01]  /*0720*/  LOP3.LUT R4, R4, 0x7f800000, RZ, 0xfc, !PT ;  /* 0x7f80000004047812 */ /* 0x000fe200078efcff */
[----:B------:R-:W-:Y:S06]  /*0730*/  BRA `(.L_x_23) ;  /* 0x0000000000147947 */ /* 0x000fec0003800000 */
.L_x_19:
[----:B------:R-:W-:Y:S01]  /*0740*/  LOP3.LUT R4, R5, 0x80000000, R4, 0x48, !PT ;  /* 0x8000000005047812 */ /* 0x000fe200078e4804 */
[----:B------:R-:W-:Y:S06]  /*0750*/  BRA `(.L_x_23) ;  /* 0x00000000000c7947 */ /* 0x000fec0003800000 */
.L_x_18:
[----:B------:R-:W0:Y:S01]  /*0760*/  MUFU.RSQ R4, -QNAN ;  /* 0xffc0000000047908 */ /* 0x000e220000001400 */
[----:B------:R-:W-:Y:S05]  /*0770*/  BRA `(.L_x_23) ;  /* 0x0000000000047947 */ /* 0x000fea0003800000 */
.L_x_17:
[----:B------:R-:W-:-:S07]  /*0780*/  FADD.FTZ R4, R0, 127 ;  /* 0x42fe000000047421 */ /* 0x000fce0000010000 */
.L_x_23:
[----:B------:R-:W-:-:S04]  /*0790*/  IMAD.MOV.U32 R3, RZ, RZ, 0x0 ;  /* 0x00000000ff037424 */ /* 0x000fc800078e00ff */
[----:B0-----:R-:W-:Y:S05]  /*07a0*/  RET.REL.NODEC R2 `(_Z13compute_scalePfS_) ;  /* 0xfffffff802147950 */ /* 0x001fea0003c3ffff */
.L_x_24:
        /* <DEDUP_REMOVED lines=13> */
.L_x_26:


//--------------------- .nv.shared.reserved.0     --------------------------
	.section	.nv.shared.reserved.0,"aw",@nobits
	.weak		__nv_reservedSMEM_offset_0_alias
	.size		__nv_reservedSMEM_offset_0_alias, 0, 64
	.other		__nv_reservedSMEM_offset_0_alias,@"STO_CUDA_RESERVED_SHARED STV_DEFAULT"
__nv_reservedSMEM_offset_0_alias:
	.zero		0
	.zero		64


//--------------------- .nv.shared._Z13compute_scalePfS_ --------------------------
	.section	.nv.shared._Z13compute_scalePfS_,"aw",@nobits
	.sectionflags	@""
	.align	4
.nv.shared._Z13compute_scalePfS_:
	.zero		1028


//--------------------- .nv.constant0._Z18dequantize_weightsPaPfS0_ --------------------------
	.section	.nv.constant0._Z18dequantize_weightsPaPfS0_,"a",@progbits
	.sectionflags	@""
	.align	4
.nv.constant0._Z18dequantize_weightsPaPfS0_:
	.zero		920


//--------------------- .nv.constant0._Z16quantize_weightsPfPaS_ --------------------------
	.section	.nv.constant0._Z16quantize_weightsPfPaS_,"a",@progbits
	.sectionflags	@""
	.align	4
.nv.constant0._Z16quantize_weightsPfPaS_:
	.zero		920


//--------------------- .nv.constant0._Z13compute_scalePfS_ --------------------------
	.section	.nv.constant0._Z13compute_scalePfS_,"a",@progbits
	.sectionflags	@""
	.align	4
.nv.constant0._Z13compute_scalePfS_:
	.zero		912


//--------------------- SYMBOLS --------------------------

	.type		.nv.reservedSmem.offset0,@object
	.size		.nv.reservedSmem.offset0,0x4
	.type		.nv.reservedSmem.cap,@object
	.size		.nv.reservedSmem.cap,0x4
